	.headerflags	@"EF_CUDA_TEXMODE_UNIFIED EF_CUDA_64BIT_ADDRESS EF_CUDA_ACCELERATORS EF_CUDA_SM90 EF_CUDA_VIRTUAL_SM(EF_CUDA_SM90)"
	.elftype	@"ET_EXEC"


//--------------------- .nv.info                  --------------------------
	.section	.nv.info,"",@"SHT_CUDA_INFO"
	.align	4


	//----- nvinfo : EIATTR_REGCOUNT
	.align		4
        /*0000*/ 	.byte	0x04, 0x2f
        /*0002*/ 	.short	(.L_1 - .L_0)
	.align		4
.L_0:
        /*0004*/ 	.word	index@(triton_poi_fused_clone_mul_4)
        /*0008*/ 	.word	0x0000000f


	//----- nvinfo : EIATTR_MIN_STACK_SIZE
	.align		4
.L_1:
        /*000c*/ 	.byte	0x04, 0x12
        /*000e*/ 	.short	(.L_3 - .L_2)
	.align		4
.L_2:
        /*0010*/ 	.word	index@(triton_poi_fused_clone_mul_4)
        /*0014*/ 	.word	0x00000000


	//----- nvinfo : EIATTR_FRAME_SIZE
	.align		4
.L_3:
        /*0018*/ 	.byte	0x04, 0x11
        /*001a*/ 	.short	(.L_5 - .L_4)
	.align		4
.L_4:
        /*001c*/ 	.word	index@(triton_poi_fused_clone_mul_4)
        /*0020*/ 	.word	0x00000000


	//----- nvinfo : EIATTR_MIN_STACK_SIZE
	.align		4
.L_5:
        /*0024*/ 	.byte	0x04, 0x12
        /*0026*/ 	.short	(.L_7 - .L_6)
	.align		4
.L_6:
        /*0028*/ 	.word	index@(triton_poi_fused_clone_mul_4)
        /*002c*/ 	.word	0x00000000
.L_7:


//--------------------- .nv.info.triton_poi_fused_clone_mul_4 --------------------------
	.section	.nv.info.triton_poi_fused_clone_mul_4,"",@"SHT_CUDA_INFO"
	.sectionflags	@""
	.align	4


	//----- nvinfo : EIATTR_CUDA_API_VERSION
	.align		4
        /*0000*/ 	.byte	0x04, 0x37
        /*0002*/ 	.short	(.L_9 - .L_8)
.L_8:
        /*0004*/ 	.word	0x0000007c


	//----- nvinfo : EIATTR_KPARAM_INFO
	.align		4
.L_9:
        /*0008*/ 	.byte	0x04, 0x17
        /*000a*/ 	.short	(.L_11 - .L_10)
.L_10:
        /*000c*/ 	.word	0x00000000
        /*0010*/ 	.short	0x0003
        /*0012*/ 	.short	0x0014
        /*0014*/ 	.byte	0x00, 0xf0, 0x11, 0x00


	//----- nvinfo : EIATTR_KPARAM_INFO
	.align		4
.L_11:
        /*0018*/ 	.byte	0x04, 0x17
        /*001a*/ 	.short	(.L_13 - .L_12)
.L_12:
        /*001c*/ 	.word	0x00000000
        /*0020*/ 	.short	0x0002
        /*0022*/ 	.short	0x0010
        /*0024*/ 	.byte	0x00, 0xf0, 0x11, 0x00


	//----- nvinfo : EIATTR_KPARAM_INFO
	.align		4
.L_13:
        /*0028*/ 	.byte	0x04, 0x17
        /*002a*/ 	.short	(.L_15 - .L_14)
.L_14:
        /*002c*/ 	.word	0x00000000
        /*0030*/ 	.short	0x0001
        /*0032*/ 	.short	0x0008
        /*0034*/ 	.byte	0x00, 0xf4, 0x21, 0x00


	//----- nvinfo : EIATTR_KPARAM_INFO
	.align		4
.L_15:
        /*0038*/ 	.byte	0x04, 0x17
        /*003a*/ 	.short	(.L_17 - .L_16)
.L_16:
        /*003c*/ 	.word	0x00000000
        /*0040*/ 	.short	0x0000
        /*0042*/ 	.short	0x0000
        /*0044*/ 	.byte	0x00, 0xf4, 0x21, 0x00


	//----- nvinfo : EIATTR_SPARSE_MMA_MASK
	.align		4
.L_17:
        /*0048*/ 	.byte	0x03, 0x50
        /*004a*/ 	.short	0x0000


	//----- nvinfo : EIATTR_MAXREG_COUNT
	.align		4
        /*004c*/ 	.byte	0x03, 0x1b
        /*004e*/ 	.short	0x00ff


	//----- nvinfo : EIATTR_EXIT_INSTR_OFFSETS
	.align		4
        /*0050*/ 	.byte	0x04, 0x1c
        /*0052*/ 	.short	(.L_19 - .L_18)


	//   ....[0]....
.L_18:
        /*0054*/ 	.word	0x00000330


	//   ....[1]....
        /*0058*/ 	.word	0x000003a0


	//----- nvinfo : EIATTR_REQNTID
	.align		4
.L_19:
        /*005c*/ 	.byte	0x04, 0x10
        /*005e*/ 	.short	(.L_21 - .L_20)
.L_20:
        /*0060*/ 	.word	0x00000020
        /*0064*/ 	.word	0x00000001
        /*0068*/ 	.word	0x00000001


	//----- nvinfo : EIATTR_CBANK_PARAM_SIZE
	.align		4
.L_21:
        /*006c*/ 	.byte	0x03, 0x19
        /*006e*/ 	.short	0x0018


	//----- nvinfo : EIATTR_PARAM_CBANK
	.align		4
        /*0070*/ 	.byte	0x04, 0x0a
        /*0072*/ 	.short	(.L_23 - .L_22)
	.align		4
.L_22:
        /*0074*/ 	.word	index@(.nv.constant0.triton_poi_fused_clone_mul_4)
        /*0078*/ 	.short	0x0210
        /*007a*/ 	.short	0x0018


	//----- nvinfo : EIATTR_SW_WAR
	.align		4
.L_23:
        /*007c*/ 	.byte	0x04, 0x36
        /*007e*/ 	.short	(.L_25 - .L_24)
.L_24:
        /*0080*/ 	.word	0x00000008
.L_25:


//--------------------- .nv.callgraph             --------------------------
	.section	.nv.callgraph,"",@"SHT_CUDA_CALLGRAPH"
	.align	4
	.sectionentsize	8
	.align		4
        /*0000*/ 	.word	0x00000000
	.align		4
        /*0004*/ 	.word	0xffffffff
	.align		4
        /*0008*/ 	.word	0x00000000
	.align		4
        /*000c*/ 	.word	0xfffffffe
	.align		4
        /*0010*/ 	.word	0x00000000
	.align		4
        /*0014*/ 	.word	0xfffffffd
	.align		4
        /*0018*/ 	.word	0x00000000
	.align		4
        /*001c*/ 	.word	0xfffffffc


//--------------------- .text.triton_poi_fused_clone_mul_4 --------------------------
	.section	.text.triton_poi_fused_clone_mul_4,"ax",@progbits
	.sectionflags	@"SHF_BARRIERS=1"
	.align	128
        .global         triton_poi_fused_clone_mul_4
        .type           triton_poi_fused_clone_mul_4,@function
        .size           triton_poi_fused_clone_mul_4,(.L_x_1 - triton_poi_fused_clone_mul_4)
        .other          triton_poi_fused_clone_mul_4,@"STO_CUDA_ENTRY STV_DEFAULT"
triton_poi_fused_clone_mul_4:
.text.triton_poi_fused_clone_mul_4:
[----:B------:R-:W0:Y:S02]  /*0000*/  LDC R1, c[0x0][0x28] ;  /* 0x00000a00ff017b82 */ /* 0x000e240000000800 */
[----:B------:R-:W1:Y:S01]  /*0010*/  S2R R0, SR_CTAID.Y ;  /* 0x0000000000007919 */ /* 0x000e620000002600 */
[----:B------:R-:W-:Y:S01]  /*0020*/  ULDC.64 UR6, c[0x0][0x208] ;  /* 0x0000820000067ab9 */ /* 0x000fe20000000a00 */
[----:B------:R-:W2:Y:S01]  /*0030*/  S2R R12, SR_TID.X ;  /* 0x00000000000c7919 */ /* 0x000ea20000002100 */
[----:B------:R-:W3:Y:S01]  /*0040*/  S2R R6, SR_CTAID.X ;  /* 0x0000000000067919 */ /* 0x000ee20000002500 */
[----:B-1----:R-:W-:Y:S02]  /*0050*/  IMAD.SHL.U32 R0, R0, 0x10, RZ ;  /* 0x0000001000007824 */ /* 0x002fe400078e00ff */
[----:B--2---:R-:W-:Y:S01]  /*0060*/  IMAD.SHL.U32 R5, R12, 0x2, RZ ;  /* 0x000000020c057824 */ /* 0x004fe200078e00ff */
[----:B------:R-:W-:Y:S01]  /*0070*/  SHF.R.U32.HI R9, RZ, 0x3, R12 ;  /* 0x00000003ff097819 */ /* 0x000fe2000001160c */
[----:B---3--:R-:W-:-:S03]  /*0080*/  IMAD.SHL.U32 R6, R6, 0x4, RZ ;  /* 0x0000000406067824 */ /* 0x008fc600078e00ff */
[----:B------:R-:W-:Y:S02]  /*0090*/  LOP3.LUT R4, R0, 0xe, R5, 0xf8, !PT ;  /* 0x0000000e00047812 */ /* 0x000fe400078ef805 */
[----:B------:R-:W-:Y:S02]  /*00a0*/  SGXT.U32 R9, R9, 0x2 ;  /* 0x000000020909781a */ /* 0x000fe40000000000 */
[----:B------:R-:W-:Y:S02]  /*00b0*/  SHF.R.S32.HI R3, RZ, 0x1f, R4 ;  /* 0x0000001fff037819 */ /* 0x000fe40000011404 */
[----:B------:R-:W-:Y:S02]  /*00c0*/  LOP3.LUT R7, R6, R9, RZ, 0xfc, !PT ;  /* 0x0000000906077212 */ /* 0x000fe400078efcff */
[----:B------:R-:W-:Y:S02]  /*00d0*/  LEA.HI R8, R3, R4, RZ, 0x2 ;  /* 0x0000000403087211 */ /* 0x000fe400078f10ff */
[----:B------:R-:W1:Y:S01]  /*00e0*/  LDC.64 R2, c[0x0][0x210] ;  /* 0x00008400ff027b82 */ /* 0x000e620000000a00 */
[----:B------:R-:W-:-:S02]  /*00f0*/  ISETP.GE.AND P0, PT, R7, 0x4, PT ;  /* 0x000000040700780c */ /* 0x000fc40003f06270 */
[----:B------:R-:W-:Y:S02]  /*0100*/  LOP3.LUT R11, R8, 0xfffffffc, RZ, 0xc0, !PT ;  /* 0xfffffffc080b7812 */ /* 0x000fe400078ec0ff */
[----:B------:R-:W-:Y:S02]  /*0110*/  SHF.R.S32.HI R8, RZ, 0x2, R8 ;  /* 0x00000002ff087819 */ /* 0x000fe40000011408 */
[C---:B------:R-:W-:Y:S01]  /*0120*/  ISETP.LT.AND P0, PT, R4.reuse, 0x10, !P0 ;  /* 0x000000100400780c */ /* 0x040fe20004701270 */
[----:B------:R-:W-:-:S04]  /*0130*/  IMAD.IADD R10, R4, 0x1, -R11 ;  /* 0x00000001040a7824 */ /* 0x000fc800078e0a0b */
[----:B------:R-:W-:-:S04]  /*0140*/  IMAD R10, R7, 0xc, R10 ;  /* 0x0000000c070a7824 */ /* 0x000fc800078e020a */
[----:B------:R-:W-:Y:S01]  /*0150*/  VIADD R7, R10, 0x4 ;  /* 0x000000040a077836 */ /* 0x000fe20000000000 */
[----:B------:R-:W-:-:S03]  /*0160*/  CS2R R10, SRZ ;  /* 0x00000000000a7805 */ /* 0x000fc6000001ff00 */
[----:B------:R-:W-:-:S04]  /*0170*/  IMAD R7, R8, 0x30, R7 ;  /* 0x0000003008077824 */ /* 0x000fc800078e0207 */
[----:B-1----:R-:W-:-:S05]  /*0180*/  IMAD.WIDE R2, R7, 0x4, R2 ;  /* 0x0000000407027825 */ /* 0x002fca00078e0202 */
[----:B------:R1:W2:Y:S01]  /*0190*/  @P0 LDG.E.EL.64 R10, desc[UR6][R2.64] ;  /* 0x00000006020a0981 */ /* 0x0002a2000c2e1b00 */
[----:B------:R-:W3:Y:S01]  /*01a0*/  S2UR UR5, SR_CgaCtaId ;  /* 0x00000000000579c3 */ /* 0x000ee20000008800 */
[----:B------:R-:W-:Y:S01]  /*01b0*/  IMAD.SHL.U32 R4, R12, 0x8, RZ ;  /* 0x000000080c047824 */ /* 0x000fe200078e00ff */
[----:B------:R-:W-:Y:S01]  /*01c0*/  UMOV UR4, 0x400 ;  /* 0x0000040000047882 */ /* 0x000fe20000000000 */
[----:B------:R-:W-:Y:S02]  /*01d0*/  SHF.R.U32.HI R7, RZ, 0x1, R12 ;  /* 0x00000001ff077819 */ /* 0x000fe4000001160c */
[----:B------:R-:W-:Y:S02]  /*01e0*/  LOP3.LUT R6, R6, 0x2, R5, 0xf8, !PT ;  /* 0x0000000206067812 */ /* 0x000fe400078ef805 */
[----:B------:R-:W-:Y:S02]  /*01f0*/  LOP3.LUT R4, R4, 0x38, RZ, 0xc0, !PT ;  /* 0x0000003804047812 */ /* 0x000fe400078ec0ff */
[----:B------:R-:W-:-:S02]  /*0200*/  SGXT.U32 R7, R7, 0x4 ;  /* 0x000000040707781a */ /* 0x000fc40000000000 */
[C---:B------:R-:W-:Y:S02]  /*0210*/  LOP3.LUT R9, R4.reuse, R9, RZ, 0xfc, !PT ;  /* 0x0000000904097212 */ /* 0x040fe400078efcff */
[C---:B-1----:R-:W-:Y:S02]  /*0220*/  LOP3.LUT R2, R4.reuse, 0x4, RZ, 0xfc, !PT ;  /* 0x0000000404027812 */ /* 0x042fe400078efcff */
[-C--:B------:R-:W-:Y:S02]  /*0230*/  LEA.HI R4, R4, R9.reuse, RZ, 0x1e ;  /* 0x0000000904047211 */ /* 0x080fe400078ff0ff */
[----:B------:R-:W-:Y:S02]  /*0240*/  LEA.HI R2, R2, R9, RZ, 0x1e ;  /* 0x0000000902027211 */ /* 0x000fe400078ff0ff */
[----:B------:R-:W-:Y:S02]  /*0250*/  LOP3.LUT R7, R0, R7, RZ, 0xfc, !PT ;  /* 0x0000000700077212 */ /* 0x000fe400078efcff */
[----:B------:R-:W-:-:S02]  /*0260*/  ISETP.GE.AND P0, PT, R6, 0x4, PT ;  /* 0x000000040600780c */ /* 0x000fc40003f06270 */
[----:B------:R-:W-:Y:S01]  /*0270*/  LOP3.LUT R0, R5, 0x3e, RZ, 0xc0, !PT ;  /* 0x0000003e05007812 */ /* 0x000fe200078ec0ff */
[----:B---3--:R-:W-:Y:S01]  /*0280*/  UPRMT UR4, UR5, 0x654, UR4 ;  /* 0x0000065405047896 */ /* 0x008fe20008000004 */
[----:B------:R-:W-:Y:S02]  /*0290*/  SHF.R.U32.HI R5, RZ, 0x2, R5 ;  /* 0x00000002ff057819 */ /* 0x000fe40000011605 */
[----:B------:R-:W-:Y:S02]  /*02a0*/  ISETP.LT.AND P0, PT, R7, 0x10, !P0 ;  /* 0x000000100700780c */ /* 0x000fe40004701270 */
[----:B------:R-:W-:Y:S02]  /*02b0*/  SGXT.U32 R5, R5, 0x4 ;  /* 0x000000040505781a */ /* 0x000fe40000000000 */
[----:B------:R-:W-:Y:S02]  /*02c0*/  LEA R3, R4, UR4, 0x2 ;  /* 0x0000000404037c11 */ /* 0x000fe4000f8e10ff */
[----:B------:R-:W-:Y:S01]  /*02d0*/  LEA R2, R2, UR4, 0x2 ;  /* 0x0000000402027c11 */ /* 0x000fe2000f8e10ff */
[----:B------:R-:W-:-:S05]  /*02e0*/  IMAD.IADD R0, R0, 0x1, R5 ;  /* 0x0000000100007824 */ /* 0x000fca00078e0205 */
[----:B------:R-:W-:Y:S01]  /*02f0*/  LEA R0, R0, UR4, 0x2 ;  /* 0x0000000400007c11 */ /* 0x000fe2000f8e10ff */
[----:B--2---:R1:W-:Y:S04]  /*0300*/  STS [R3], R10 ;  /* 0x0000000a03007388 */ /* 0x0043e80000000800 */
[----:B------:R1:W-:Y:S01]  /*0310*/  STS [R2+0x10], R11 ;  /* 0x0000100b02007388 */ /* 0x0003e20000000800 */
[----:B------:R-:W-:Y:S06]  /*0320*/  BAR.SYNC.DEFER_BLOCKING 0x0 ;  /* 0x0000000000007b1d */ /* 0x000fec0000010000 */
[----:B-1----:R-:W-:Y:S05]  /*0330*/  @!P0 EXIT ;  /* 0x000000000000894d */ /* 0x002fea0003800000 */
[----:B------:R-:W-:Y:S01]  /*0340*/  LDS R4, [R0] ;  /* 0x0000000000047984 */ /* 0x000fe20000000800 */
[----:B------:R-:W0:Y:S01]  /*0350*/  LDC.64 R2, c[0x0][0x218] ;  /* 0x00008600ff027b82 */ /* 0x000e220000000a00 */
[----:B------:R-:W-:Y:S02]  /*0360*/  IMAD R7, R7, 0x4, R6 ;  /* 0x0000000407077824 */ /* 0x000fe400078e0206 */
[----:B------:R-:W1:Y:S02]  /*0370*/  LDS R5, [R0+0x4] ;  /* 0x0000040000057984 */ /* 0x000e640000000800 */
[----:B0-----:R-:W-:-:S05]  /*0380*/  IMAD.WIDE R2, R7, 0x4, R2 ;  /* 0x0000000407027825 */ /* 0x001fca00078e0202 */
[----:B-1----:R-:W-:Y:S01]  /*0390*/  STG.E.64 desc[UR6][R2.64], R4 ;  /* 0x0000000402007986 */ /* 0x002fe2000c101b06 */
[----:B------:R-:W-:Y:S05]  /*03a0*/  EXIT ;  /* 0x000000000000794d */ /* 0x000fea0003800000 */
.L_x_0:
[----:B------:R-:W-:-:S00]  /*03b0*/  BRA `(.L_x_0) ;  /* 0xfffffffc00fc7947 */ /* 0x000fc0000383ffff */
[----:B------:R-:W-:-:S00]  /*03c0*/  NOP ;  /* 0x0000000000007918 */ /* 0x000fc00000000000 */
        /* <DEDUP_REMOVED lines=11> */
.L_x_1:


//--------------------- .nv.shared.triton_poi_fused_clone_mul_4 --------------------------
	.section	.nv.shared.triton_poi_fused_clone_mul_4,"aw",@nobits
	.sectionflags	@""
	.align	16
	.zero		1024


//--------------------- .nv.constant0.triton_poi_fused_clone_mul_4 --------------------------
	.section	.nv.constant0.triton_poi_fused_clone_mul_4,"a",@progbits
	.sectionflags	@""
	.align	4
.nv.constant0.triton_poi_fused_clone_mul_4:
	.zero		552
